	.headerflags	@"EF_CUDA_TEXMODE_UNIFIED EF_CUDA_64BIT_ADDRESS EF_CUDA_ACCELERATORS EF_CUDA_SM90 EF_CUDA_VIRTUAL_SM(EF_CUDA_SM90)"
	.elftype	@"ET_EXEC"


//--------------------- .nv.info                  --------------------------
	.section	.nv.info,"",@"SHT_CUDA_INFO"
	.align	4


	//----- nvinfo : EIATTR_REGCOUNT
	.align		4
        /*0000*/ 	.byte	0x04, 0x2f
        /*0002*/ 	.short	(.L_3 - .L_2)
	.align		4
.L_2:
        /*0004*/ 	.word	index@(triton_poi_fused__native_batch_norm_legit_no_training_add_convolution_relu_threshold_backward_3)
        /*0008*/ 	.word	0x0000001c


	//----- nvinfo : EIATTR_MIN_STACK_SIZE
	.align		4
.L_3:
        /*000c*/ 	.byte	0x04, 0x12
        /*000e*/ 	.short	(.L_5 - .L_4)
	.align		4
.L_4:
        /*0010*/ 	.word	index@(triton_poi_fused__native_batch_norm_legit_no_training_add_convolution_relu_threshold_backward_3)
        /*0014*/ 	.word	0x00000000


	//----- nvinfo : EIATTR_FRAME_SIZE
	.align		4
.L_5:
        /*0018*/ 	.byte	0x04, 0x11
        /*001a*/ 	.short	(.L_7 - .L_6)
	.align		4
.L_6:
        /*001c*/ 	.word	index@(triton_poi_fused__native_batch_norm_legit_no_training_add_convolution_relu_threshold_backward_3)
        /*0020*/ 	.word	0x00000000


	//----- nvinfo : EIATTR_MIN_STACK_SIZE
	.align		4
.L_7:
        /*0024*/ 	.byte	0x04, 0x12
        /*0026*/ 	.short	(.L_9 - .L_8)
	.align		4
.L_8:
        /*0028*/ 	.word	index@(triton_poi_fused__native_batch_norm_legit_no_training_add_convolution_relu_threshold_backward_3)
        /*002c*/ 	.word	0x00000000
.L_9:


//--------------------- .nv.info.triton_poi_fused__native_batch_norm_legit_no_training_add_convolution_relu_threshold_backward_3 --------------------------
	.section	.nv.info.triton_poi_fused__native_batch_norm_legit_no_training_add_convolution_relu_threshold_backward_3,"",@"SHT_CUDA_INFO"
	.sectionflags	@""
	.align	4


	//----- nvinfo : EIATTR_CUDA_API_VERSION
	.align		4
        /*0000*/ 	.byte	0x04, 0x37
        /*0002*/ 	.short	(.L_11 - .L_10)
.L_10:
        /*0004*/ 	.word	0x0000007c


	//----- nvinfo : EIATTR_KPARAM_INFO
	.align		4
.L_11:
        /*0008*/ 	.byte	0x04, 0x17
        /*000a*/ 	.short	(.L_13 - .L_12)
.L_12:
        /*000c*/ 	.word	0x00000000
        /*0010*/ 	.short	0x0009
        /*0012*/ 	.short	0x0048
        /*0014*/ 	.byte	0x00, 0xf0, 0x11, 0x00


	//----- nvinfo : EIATTR_KPARAM_INFO
	.align		4
.L_13:
        /*0018*/ 	.byte	0x04, 0x17
        /*001a*/ 	.short	(.L_15 - .L_14)
.L_14:
        /*001c*/ 	.word	0x00000000
        /*0020*/ 	.short	0x0008
        /*0022*/ 	.short	0x0040
        /*0024*/ 	.byte	0x00, 0xf4, 0x21, 0x00


	//----- nvinfo : EIATTR_KPARAM_INFO
	.align		4
.L_15:
        /*0028*/ 	.byte	0x04, 0x17
        /*002a*/ 	.short	(.L_17 - .L_16)
.L_16:
        /*002c*/ 	.word	0x00000000
        /*0030*/ 	.short	0x0007
        /*0032*/ 	.short	0x0038
        /*0034*/ 	.byte	0x00, 0xf4, 0x21, 0x00


	//----- nvinfo : EIATTR_KPARAM_INFO
	.align		4
.L_17:
        /*0038*/ 	.byte	0x04, 0x17
        /*003a*/ 	.short	(.L_19 - .L_18)
.L_18:
        /*003c*/ 	.word	0x00000000
        /*0040*/ 	.short	0x0006
        /*0042*/ 	.short	0x0030
        /*0044*/ 	.byte	0x00, 0xf4, 0x21, 0x00


	//----- nvinfo : EIATTR_KPARAM_INFO
	.align		4
.L_19:
        /*0048*/ 	.byte	0x04, 0x17
        /*004a*/ 	.short	(.L_21 - .L_20)
.L_20:
        /*004c*/ 	.word	0x00000000
        /*0050*/ 	.short	0x0005
        /*0052*/ 	.short	0x0028
        /*0054*/ 	.byte	0x00, 0xf4, 0x21, 0x00


	//----- nvinfo : EIATTR_KPARAM_INFO
	.align		4
.L_21:
        /*0058*/ 	.byte	0x04, 0x17
        /*005a*/ 	.short	(.L_23 - .L_22)
.L_22:
        /*005c*/ 	.word	0x00000000
        /*0060*/ 	.short	0x0004
        /*0062*/ 	.short	0x0020
        /*0064*/ 	.byte	0x00, 0xf4, 0x21, 0x00


	//----- nvinfo : EIATTR_KPARAM_INFO
	.align		4
.L_23:
        /*0068*/ 	.byte	0x04, 0x17
        /*006a*/ 	.short	(.L_25 - .L_24)
.L_24:
        /*006c*/ 	.word	0x00000000
        /*0070*/ 	.short	0x0003
        /*0072*/ 	.short	0x0018
        /*0074*/ 	.byte	0x00, 0xf4, 0x21, 0x00


	//----- nvinfo : EIATTR_KPARAM_INFO
	.align		4
.L_25:
        /*0078*/ 	.byte	0x04, 0x17
        /*007a*/ 	.short	(.L_27 - .L_26)
.L_26:
        /*007c*/ 	.word	0x00000000
        /*0080*/ 	.short	0x0002
        /*0082*/ 	.short	0x0010
        /*0084*/ 	.byte	0x00, 0xf4, 0x21, 0x00


	//----- nvinfo : EIATTR_KPARAM_INFO
	.align		4
.L_27:
        /*0088*/ 	.byte	0x04, 0x17
        /*008a*/ 	.short	(.L_29 - .L_28)
.L_28:
        /*008c*/ 	.word	0x00000000
        /*0090*/ 	.short	0x0001
        /*0092*/ 	.short	0x0008
        /*0094*/ 	.byte	0x00, 0xf4, 0x21, 0x00


	//----- nvinfo : EIATTR_KPARAM_INFO
	.align		4
.L_29:
        /*0098*/ 	.byte	0x04, 0x17
        /*009a*/ 	.short	(.L_31 - .L_30)
.L_30:
        /*009c*/ 	.word	0x00000000
        /*00a0*/ 	.short	0x0000
        /*00a2*/ 	.short	0x0000
        /*00a4*/ 	.byte	0x00, 0xf4, 0x21, 0x00


	//----- nvinfo : EIATTR_SPARSE_MMA_MASK
	.align		4
.L_31:
        /*00a8*/ 	.byte	0x03, 0x50
        /*00aa*/ 	.short	0x0000


	//----- nvinfo : EIATTR_MAXREG_COUNT
	.align		4
        /*00ac*/ 	.byte	0x03, 0x1b
        /*00ae*/ 	.short	0x00ff


	//----- nvinfo : EIATTR_EXIT_INSTR_OFFSETS
	.align		4
        /*00b0*/ 	.byte	0x04, 0x1c
        /*00b2*/ 	.short	(.L_33 - .L_32)


	//   ....[0]....
.L_32:
        /*00b4*/ 	.word	0x00000600


	//   ....[1]....
        /*00b8*/ 	.word	0x00000620


	//----- nvinfo : EIATTR_REQNTID
	.align		4
.L_33:
        /*00bc*/ 	.byte	0x04, 0x10
        /*00be*/ 	.short	(.L_35 - .L_34)
.L_34:
        /*00c0*/ 	.word	0x00000080
        /*00c4*/ 	.word	0x00000001
        /*00c8*/ 	.word	0x00000001


	//----- nvinfo : EIATTR_CBANK_PARAM_SIZE
	.align		4
.L_35:
        /*00cc*/ 	.byte	0x03, 0x19
        /*00ce*/ 	.short	0x004c


	//----- nvinfo : EIATTR_PARAM_CBANK
	.align		4
        /*00d0*/ 	.byte	0x04, 0x0a
        /*00d2*/ 	.short	(.L_37 - .L_36)
	.align		4
.L_36:
        /*00d4*/ 	.word	index@(.nv.constant0.triton_poi_fused__native_batch_norm_legit_no_training_add_convolution_relu_threshold_backward_3)
        /*00d8*/ 	.short	0x0210
        /*00da*/ 	.short	0x004c


	//----- nvinfo : EIATTR_SW_WAR
	.align		4
.L_37:
        /*00dc*/ 	.byte	0x04, 0x36
        /*00de*/ 	.short	(.L_39 - .L_38)
.L_38:
        /*00e0*/ 	.word	0x00000008
.L_39:


//--------------------- .nv.callgraph             --------------------------
	.section	.nv.callgraph,"",@"SHT_CUDA_CALLGRAPH"
	.align	4
	.sectionentsize	8
	.align		4
        /*0000*/ 	.word	0x00000000
	.align		4
        /*0004*/ 	.word	0xffffffff
	.align		4
        /*0008*/ 	.word	0x00000000
	.align		4
        /*000c*/ 	.word	0xfffffffe
	.align		4
        /*0010*/ 	.word	0x00000000
	.align		4
        /*0014*/ 	.word	0xfffffffd
	.align		4
        /*0018*/ 	.word	0x00000000
	.align		4
        /*001c*/ 	.word	0xfffffffc


//--------------------- .nv.constant4             --------------------------
	.section	.nv.constant4,"a",@progbits
	.align	8
	.align		8
.nv.constant4:
        /*0000*/ 	.dword	_$_str
	.align		8
        /*0008*/ 	.dword	_$_str_$_2


//--------------------- .text.triton_poi_fused__native_batch_norm_legit_no_training_add_convolution_relu_threshold_backward_3 --------------------------
	.section	.text.triton_poi_fused__native_batch_norm_legit_no_training_add_convolution_relu_threshold_backward_3,"ax",@progbits
	.align	128
        .global         triton_poi_fused__native_batch_norm_legit_no_training_add_convolution_relu_threshold_backward_3
        .type           triton_poi_fused__native_batch_norm_legit_no_training_add_convolution_relu_threshold_backward_3,@function
        .size           triton_poi_fused__native_batch_norm_legit_no_training_add_convolution_relu_threshold_backward_3,(.L_x_1 - triton_poi_fused__native_batch_norm_legit_no_training_add_convolution_relu_threshold_backward_3)
        .other          triton_poi_fused__native_batch_norm_legit_no_training_add_convolution_relu_threshold_backward_3,@"STO_CUDA_ENTRY STV_DEFAULT"
triton_poi_fused__native_batch_norm_legit_no_training_add_convolution_relu_threshold_backward_3:
.text.triton_poi_fused__native_batch_norm_legit_no_training_add_convolution_relu_threshold_backward_3:
[----:B------:R-:W0:Y:S01]  /*0000*/  LDC R1, c[0x0][0x28] ;  /* 0x00000a00ff017b82 */ /* 0x000e220000000800 */
[----:B------:R-:W1:Y:S07]  /*0010*/  S2R R0, SR_TID.X ;  /* 0x0000000000007919 */ /* 0x000e6e0000002100 */
[----:B------:R-:W2:Y:S01]  /*0020*/  LDC.64 R2, c[0x0][0x228] ;  /* 0x00008a00ff027b82 */ /* 0x000ea20000000a00 */
[----:B------:R-:W-:Y:S01]  /*0030*/  IMAD.MOV.U32 R10, RZ, RZ, RZ ;  /* 0x000000ffff0a7224 */ /* 0x000fe200078e00ff */
[----:B------:R-:W-:Y:S01]  /*0040*/  ULDC.64 UR4, c[0x0][0x208] ;  /* 0x0000820000047ab9 */ /* 0x000fe20000000a00 */
[----:B------:R-:W3:Y:S05]  /*0050*/  S2R R11, SR_CTAID.X ;  /* 0x00000000000b7919 */ /* 0x000eea0000002500 */
[----:B------:R-:W4:Y:S08]  /*0060*/  LDC.64 R18, c[0x0][0x218] ;  /* 0x00008600ff127b82 */ /* 0x000f300000000a00 */
[----:B------:R-:W5:Y:S08]  /*0070*/  LDC.64 R20, c[0x0][0x220] ;  /* 0x00008800ff147b82 */ /* 0x000f700000000a00 */
[----:B------:R-:W2:Y:S08]  /*0080*/  LDC.64 R12, c[0x0][0x230] ;  /* 0x00008c00ff0c7b82 */ /* 0x000eb00000000a00 */
[----:B------:R-:W4:Y:S01]  /*0090*/  LDC.64 R8, c[0x0][0x238] ;  /* 0x00008e00ff087b82 */ /* 0x000f220000000a00 */
[----:B-1----:R-:W-:Y:S01]  /*00a0*/  IMAD.SHL.U32 R0, R0, 0x2, RZ ;  /* 0x0000000200007824 */ /* 0x002fe200078e00ff */
[----:B------:R-:W-:-:S02]  /*00b0*/  CS2R R14, SRZ ;  /* 0x00000000000e7805 */ /* 0x000fc4000001ff00 */
[----:B---3--:R-:W-:Y:S02]  /*00c0*/  SHF.R.S32.HI R4, RZ, 0x17, R11 ;  /* 0x00000017ff047819 */ /* 0x008fe4000001140b */
[----:B------:R-:W-:Y:S02]  /*00d0*/  CS2R R6, SRZ ;  /* 0x0000000000067805 */ /* 0x000fe4000001ff00 */
[----:B------:R-:W-:Y:S02]  /*00e0*/  CS2R R16, SRZ ;  /* 0x0000000000107805 */ /* 0x000fe4000001ff00 */
[----:B------:R-:W-:Y:S02]  /*00f0*/  LOP3.LUT R0, R0, 0xfe, RZ, 0xc0, !PT ;  /* 0x000000fe00007812 */ /* 0x000fe400078ec0ff */
[----:B------:R-:W-:Y:S02]  /*0100*/  CS2R R24, SRZ ;  /* 0x0000000000187805 */ /* 0x000fe4000001ff00 */
[----:B------:R-:W-:Y:S01]  /*0110*/  SGXT R4, R4, 0x1 ;  /* 0x000000010404781a */ /* 0x000fe20000000200 */
[----:B------:R-:W-:Y:S01]  /*0120*/  ULDC.64 UR6, c[0x0][0x250] ;  /* 0x0000940000067ab9 */ /* 0x000fe20000000a00 */
[----:B------:R-:W-:-:S04]  /*0130*/  LEA R11, R11, R0, 0x8 ;  /* 0x000000000b0b7211 */ /* 0x000fc800078e40ff */
[----:B------:R-:W-:Y:S02]  /*0140*/  LEA.HI R4, R4, R11, RZ, 0x4 ;  /* 0x0000000b04047211 */ /* 0x000fe400078f20ff */
[----:B------:R-:W-:Y:S02]  /*0150*/  ISETP.GE.AND P0, PT, R11, 0x100, PT ;  /* 0x000001000b00780c */ /* 0x000fe40003f06270 */
[----:B------:R-:W-:-:S04]  /*0160*/  SHF.R.S32.HI R4, RZ, 0x4, R4 ;  /* 0x00000004ff047819 */ /* 0x000fc80000011404 */
[----:B------:R-:W-:-:S04]  /*0170*/  LEA.HI R0, R4, R4, RZ, 0x2 ;  /* 0x0000000404007211 */ /* 0x000fc800078f10ff */
[----:B------:R-:W-:Y:S01]  /*0180*/  LOP3.LUT R23, R0, 0xfffffffc, RZ, 0xc0, !PT ;  /* 0xfffffffc00177812 */ /* 0x000fe200078ec0ff */
[----:B------:R-:W-:-:S04]  /*0190*/  HFMA2.MMA R0, -RZ, RZ, 0, 0 ;  /* 0x00000000ff007435 */ /* 0x000fc800000001ff */
[----:B------:R-:W-:Y:S02]  /*01a0*/  IMAD.IADD R23, R4, 0x1, -R23 ;  /* 0x0000000104177824 */ /* 0x000fe400078e0a17 */
[----:B------:R-:W1:Y:S02]  /*01b0*/  LDC.64 R4, c[0x0][0x210] ;  /* 0x00008400ff047b82 */ /* 0x000e640000000a00 */
[----:B--2---:R-:W-:-:S05]  /*01c0*/  IMAD.WIDE R2, R23, 0x4, R2 ;  /* 0x0000000417027825 */ /* 0x004fca00078e0202 */
[----:B------:R-:W2:Y:S04]  /*01d0*/  @!P0 LDG.E.EL R0, desc[UR4][R2.64] ;  /* 0x0000000402008981 */ /* 0x000ea8000c2e1900 */
[----:B------:R1:W3:Y:S01]  /*01e0*/  @!P0 LDG.E.EL R10, desc[UR4][R2.64] ;  /* 0x00000004020a8981 */ /* 0x0002e2000c2e1900 */
[----:B----4-:R-:W-:-:S04]  /*01f0*/  IMAD.WIDE R18, R23, 0x4, R18 ;  /* 0x0000000417127825 */ /* 0x010fc800078e0212 */
[----:B-----5:R-:W-:Y:S01]  /*0200*/  IMAD.WIDE R20, R23, 0x4, R20 ;  /* 0x0000000417147825 */ /* 0x020fe200078e0214 */
[----:B------:R-:W4:Y:S04]  /*0210*/  @!P0 LDG.E.EL R15, desc[UR4][R18.64] ;  /* 0x00000004120f8981 */ /* 0x000f28000c2e1900 */
[----:B------:R5:W4:Y:S01]  /*0220*/  @!P0 LDG.E.EL R14, desc[UR4][R18.64] ;  /* 0x00000004120e8981 */ /* 0x000b22000c2e1900 */
[----:B-1----:R-:W-:-:S03]  /*0230*/  IMAD.WIDE R2, R11, 0x4, R4 ;  /* 0x000000040b027825 */ /* 0x002fc600078e0204 */
[----:B------:R-:W4:Y:S01]  /*0240*/  @!P0 LDG.E.EL R17, desc[UR4][R20.64] ;  /* 0x0000000414118981 */ /* 0x000f22000c2e1900 */
[----:B------:R-:W1:Y:S03]  /*0250*/  LDC.64 R4, c[0x0][0x240] ;  /* 0x00009000ff047b82 */ /* 0x000e660000000a00 */
[----:B------:R-:W4:Y:S01]  /*0260*/  @!P0 LDG.E.64 R6, desc[UR4][R2.64] ;  /* 0x0000000402068981 */ /* 0x000f22000c1e1b00 */
[----:B0-----:R-:W-:-:S03]  /*0270*/  IMAD.WIDE R12, R23, 0x4, R12 ;  /* 0x00000004170c7825 */ /* 0x001fc600078e020c */
[----:B------:R-:W4:Y:S01]  /*0280*/  @!P0 LDG.E.EL R16, desc[UR4][R20.64] ;  /* 0x0000000414108981 */ /* 0x000f22000c2e1900 */
[----:B------:R-:W-:Y:S01]  /*0290*/  IMAD.WIDE R8, R23, 0x4, R8 ;  /* 0x0000000417087825 */ /* 0x000fe200078e0208 */
[----:B------:R-:W-:Y:S02]  /*02a0*/  CS2R R22, SRZ ;  /* 0x0000000000167805 */ /* 0x000fe4000001ff00 */
[----:B------:R-:W4:Y:S04]  /*02b0*/  @!P0 LDG.E.EL R24, desc[UR4][R12.64] ;  /* 0x000000040c188981 */ /* 0x000f28000c2e1900 */
[----:B------:R-:W4:Y:S04]  /*02c0*/  @!P0 LDG.E.EL R23, desc[UR4][R8.64] ;  /* 0x0000000408178981 */ /* 0x000f28000c2e1900 */
[----:B------:R-:W4:Y:S04]  /*02d0*/  @!P0 LDG.E.EL R25, desc[UR4][R12.64] ;  /* 0x000000040c198981 */ /* 0x000f28000c2e1900 */
[----:B------:R-:W4:Y:S01]  /*02e0*/  @!P0 LDG.E.EL R22, desc[UR4][R8.64] ;  /* 0x0000000408168981 */ /* 0x000f22000c2e1900 */
[----:B-----5:R-:W-:Y:S01]  /*02f0*/  CS2R R18, SRZ ;  /* 0x0000000000127805 */ /* 0x020fe2000001ff00 */
[----:B-1----:R-:W-:-:S05]  /*0300*/  IMAD.WIDE R4, R11, 0x4, R4 ;  /* 0x000000040b047825 */ /* 0x002fca00078e0204 */
[----:B------:R0:W5:Y:S02]  /*0310*/  @!P0 LDG.E.64 R18, desc[UR4][R4.64] ;  /* 0x0000000404128981 */ /* 0x000164000c1e1b00 */
[----:B0-----:R-:W-:Y:S01]  /*0320*/  MOV R4, 0x3e800000 ;  /* 0x3e80000000047802 */ /* 0x001fe20000000f00 */
[----:B--2---:R-:W-:Y:S01]  /*0330*/  FADD R0, R0, 9.9999997473787516356e-06 ;  /* 0x3727c5ac00007421 */ /* 0x004fe20000000000 */
[----:B---3--:R-:W-:-:S03]  /*0340*/  FADD R10, R10, 9.9999997473787516356e-06 ;  /* 0x3727c5ac0a0a7421 */ /* 0x008fc60000000000 */
[----:B------:R-:W0:Y:S08]  /*0350*/  MUFU.SQRT R20, R0 ;  /* 0x0000000000147308 */ /* 0x000e300000002000 */
[----:B------:R-:W1:Y:S01]  /*0360*/  MUFU.SQRT R21, R10 ;  /* 0x0000000a00157308 */ /* 0x000e620000002000 */
[C---:B0-----:R-:W-:Y:S02]  /*0370*/  FSETP.GT.AND P1, PT, R20.reuse, 8.50705917302346158658e+37, PT ;  /* 0x7e8000001400780b */ /* 0x041fe40003f24000 */
[----:B------:R-:W-:-:S02]  /*0380*/  FSETP.GEU.AND P3, PT, R20, 1.175494350822287508e-38, PT ;  /* 0x008000001400780b */ /* 0x000fc40003f6e000 */
[C---:B-1----:R-:W-:Y:S02]  /*0390*/  FSETP.GT.AND P2, PT, R21.reuse, 8.50705917302346158658e+37, PT ;  /* 0x7e8000001500780b */ /* 0x042fe40003f44000 */
[----:B------:R-:W-:-:S07]  /*03a0*/  FSETP.GEU.AND P4, PT, R21, 1.175494350822287508e-38, PT ;  /* 0x008000001500780b */ /* 0x000fce0003f8e000 */
[----:B------:R-:W-:-:S04]  /*03b0*/  @P1 FMUL R20, R20, 0.25 ;  /* 0x3e80000014141820 */ /* 0x000fc80000400000 */
[----:B------:R-:W-:Y:S01]  /*03c0*/  @!P3 FMUL R20, R20, 16777216 ;  /* 0x4b8000001414b820 */ /* 0x000fe20000400000 */
[----:B------:R-:W-:-:S04]  /*03d0*/  @P2 FMUL R21, R21, 0.25 ;  /* 0x3e80000015152820 */ /* 0x000fc80000400000 */
[----:B------:R-:W-:Y:S01]  /*03e0*/  @!P4 FMUL R21, R21, 16777216 ;  /* 0x4b8000001515c820 */ /* 0x000fe20000400000 */
[----:B------:R-:W0:Y:S01]  /*03f0*/  MUFU.RCP R20, R20 ;  /* 0x0000001400147308 */ /* 0x000e220000001000 */
[C---:B------:R-:W-:Y:S02]  /*0400*/  FSEL R5, R4.reuse, 1, P1 ;  /* 0x3f80000004057808 */ /* 0x040fe40000800000 */
[----:B------:R-:W-:-:S05]  /*0410*/  FSEL R4, R4, 1, P2 ;  /* 0x3f80000004047808 */ /* 0x000fca0001000000 */
[----:B------:R-:W1:Y:S01]  /*0420*/  MUFU.RCP R21, R21 ;  /* 0x0000001500157308 */ /* 0x000e620000001000 */
[----:B------:R-:W-:Y:S01]  /*0430*/  @!P3 FMUL R5, R5, 16777216 ;  /* 0x4b8000000505b820 */ /* 0x000fe20000400000 */
[----:B------:R-:W-:Y:S01]  /*0440*/  @!P4 FMUL R4, R4, 16777216 ;  /* 0x4b8000000404c820 */ /* 0x000fe20000400000 */
[----:B----4-:R-:W-:Y:S01]  /*0450*/  FADD R6, R15, R6 ;  /* 0x000000060f067221 */ /* 0x010fe20000000000 */
[----:B------:R-:W-:Y:S01]  /*0460*/  FADD R7, R14, R7 ;  /* 0x000000070e077221 */ /* 0x000fe20000000000 */
[----:B0-----:R-:W-:Y:S02]  /*0470*/  FMUL R0, R20, R5 ;  /* 0x0000000514007220 */ /* 0x001fe40000400000 */
[----:B------:R-:W-:Y:S01]  /*0480*/  FADD R17, R6, -R17 ;  /* 0x8000001106117221 */ /* 0x000fe20000000000 */
[----:B------:R-:W-:Y:S01]  /*0490*/  FADD R9, R7, -R16 ;  /* 0x8000001007097221 */ /* 0x000fe20000000000 */
[----:B-1----:R-:W-:Y:S02]  /*04a0*/  FMUL R8, R21, R4 ;  /* 0x0000000415087220 */ /* 0x002fe40000400000 */
[----:B------:R-:W0:Y:S01]  /*04b0*/  LDC.64 R4, c[0x0][0x248] ;  /* 0x00009200ff047b82 */ /* 0x000e220000000a00 */
[----:B------:R-:W-:Y:S01]  /*04c0*/  FMUL R0, R0, R17 ;  /* 0x0000001100007220 */ /* 0x000fe20000400000 */
[----:B------:R-:W-:-:S03]  /*04d0*/  FMUL R9, R8, R9 ;  /* 0x0000000908097220 */ /* 0x000fc60000400000 */
[----:B------:R-:W-:Y:S01]  /*04e0*/  FFMA R0, R0, R24, R23 ;  /* 0x0000001800007223 */ /* 0x000fe20000000017 */
[----:B------:R-:W-:-:S04]  /*04f0*/  FFMA R9, R9, R25, R22 ;  /* 0x0000001909097223 */ /* 0x000fc80000000016 */
[C---:B------:R-:W-:Y:S02]  /*0500*/  FSETP.GEU.AND P1, PT, R0.reuse, RZ, PT ;  /* 0x000000ff0000720b */ /* 0x040fe40003f2e000 */
[C---:B------:R-:W-:Y:S02]  /*0510*/  FSETP.GEU.AND P2, PT, R9.reuse, RZ, PT ;  /* 0x000000ff0900720b */ /* 0x040fe40003f4e000 */
[----:B------:R-:W-:Y:S02]  /*0520*/  FSEL R13, R0, RZ, P1 ;  /* 0x000000ff000d7208 */ /* 0x000fe40000800000 */
[----:B------:R-:W-:Y:S02]  /*0530*/  FSEL R0, R9, RZ, P2 ;  /* 0x000000ff09007208 */ /* 0x000fe40001000000 */
[C---:B------:R-:W-:Y:S01]  /*0540*/  FSETP.GTU.AND P3, PT, R13.reuse, RZ, PT ;  /* 0x000000ff0d00720b */ /* 0x040fe20003f6c000 */
[----:B-----5:R-:W-:Y:S01]  /*0550*/  FADD R18, R13, R18 ;  /* 0x000000120d127221 */ /* 0x020fe20000000000 */
[C---:B------:R-:W-:Y:S01]  /*0560*/  FSETP.GTU.AND P2, PT, R0.reuse, RZ, PT ;  /* 0x000000ff0000720b */ /* 0x040fe20003f4c000 */
[----:B------:R-:W-:Y:S01]  /*0570*/  FADD R19, R0, R19 ;  /* 0x0000001300137221 */ /* 0x000fe20000000000 */
[----:B------:R-:W-:Y:S01]  /*0580*/  IADD3 R8, P1, R11, UR6, RZ ;  /* 0x000000060b087c10 */ /* 0x000fe2000ff3e0ff */
[----:B0-----:R-:W-:Y:S01]  /*0590*/  IMAD.WIDE R4, R11, 0x4, R4 ;  /* 0x000000040b047825 */ /* 0x001fe200078e0204 */
[----:B------:R-:W-:Y:S01]  /*05a0*/  SEL R13, RZ, 0x100, P2 ;  /* 0x00000100ff0d7807 */ /* 0x000fe20001000000 */
[----:B------:R0:W-:Y:S01]  /*05b0*/  @!P0 STG.E.64 desc[UR4][R2.64], R6 ;  /* 0x0000000602008986 */ /* 0x0001e2000c101b04 */
[----:B------:R-:W-:-:S02]  /*05c0*/  SEL R0, RZ, 0x1, P3 ;  /* 0x00000001ff007807 */ /* 0x000fc40001800000 */
[----:B------:R-:W-:Y:S01]  /*05d0*/  LEA.HI.X.SX32 R9, R11, UR7, 0x1, P1 ;  /* 0x000000070b097c11 */ /* 0x000fe200088f0eff */
[----:B------:R0:W-:Y:S02]  /*05e0*/  @!P0 STG.E.64 desc[UR4][R4.64], R18 ;  /* 0x0000001204008986 */ /* 0x0001e4000c101b04 */
[----:B------:R-:W-:Y:S01]  /*05f0*/  IMAD.IADD R13, R0, 0x1, R13 ;  /* 0x00000001000d7824 */ /* 0x000fe200078e020d */
[----:B0-----:R-:W-:Y:S06]  /*0600*/  @P0 EXIT ;  /* 0x000000000000094d */ /* 0x001fec0003800000 */
[----:B------:R-:W-:Y:S01]  /*0610*/  STG.E.U16 desc[UR4][R8.64], R13 ;  /* 0x0000000d08007986 */ /* 0x000fe2000c101504 */
[----:B------:R-:W-:Y:S05]  /*0620*/  EXIT ;  /* 0x000000000000794d */ /* 0x000fea0003800000 */
.L_x_0:
[----:B------:R-:W-:-:S00]  /*0630*/  BRA `(.L_x_0) ;  /* 0xfffffffc00fc7947 */ /* 0x000fc0000383ffff */
[----:B------:R-:W-:-:S00]  /*0640*/  NOP ;  /* 0x0000000000007918 */ /* 0x000fc00000000000 */
        /* <DEDUP_REMOVED lines=11> */
.L_x_1:


//--------------------- .nv.global.init           --------------------------
	.section	.nv.global.init,"aw",@progbits
.nv.global.init:
	.type		_$_str,@object
	.size		_$_str,(_$_str_$_2 - _$_str)
_$_str:
        /*0000*/ 	.byte	0x5f, 0x5f, 0x43, 0x55, 0x44, 0x41, 0x5f, 0x46, 0x54, 0x5a, 0x00
	.type		_$_str_$_2,@object
	.size		_$_str_$_2,(.L_1 - _$_str_$_2)
_$_str_$_2:
        /*000b*/ 	.byte	0x5f, 0x5f, 0x43, 0x55, 0x44, 0x41, 0x5f, 0x50, 0x52, 0x45, 0x43, 0x5f, 0x53, 0x51, 0x52, 0x54
        /*001b*/ 	.byte	0x00
.L_1:


//--------------------- .nv.constant0.triton_poi_fused__native_batch_norm_legit_no_training_add_convolution_relu_threshold_backward_3 --------------------------
	.section	.nv.constant0.triton_poi_fused__native_batch_norm_legit_no_training_add_convolution_relu_threshold_backward_3,"a",@progbits
	.sectionflags	@""
	.align	4
.nv.constant0.triton_poi_fused__native_batch_norm_legit_no_training_add_convolution_relu_threshold_backward_3:
	.zero		604
